//
// Generated by NVIDIA NVVM Compiler
//
// Compiler Build ID: CL-36424714
// Cuda compilation tools, release 13.0, V13.0.88
// Based on NVVM 20.0.0
//

.version 9.0
.target sm_100
.address_size 64

	// .globl	_Z6kernelPdS_i

.visible .entry _Z6kernelPdS_i(
	.param .u64 .ptr .align 1 _Z6kernelPdS_i_param_0,
	.param .u64 .ptr .align 1 _Z6kernelPdS_i_param_1,
	.param .u32 _Z6kernelPdS_i_param_2
)
{
	.reg .pred 	%p<7>;
	.reg .b32 	%r<31>;
	.reg .b64 	%rd<18>;
	.reg .b64 	%fd<16>;

	ld.param.u64 	%rd3, [_Z6kernelPdS_i_param_0];
	ld.param.u64 	%rd4, [_Z6kernelPdS_i_param_1];
	ld.param.u32 	%r12, [_Z6kernelPdS_i_param_2];
	cvta.to.global.u64 	%rd1, %rd4;
	cvta.to.global.u64 	%rd2, %rd3;
	mov.u32 	%r13, %ntid.x;
	mov.u32 	%r14, %ctaid.x;
	mov.u32 	%r15, %tid.x;
	mad.lo.s32 	%r29, %r13, %r14, %r15;
	mov.u32 	%r16, %nctaid.x;
	mul.lo.s32 	%r2, %r13, %r16;
	setp.ge.s32 	%p1, %r29, %r12;
	@%p1 bra 	$L__BB0_7;
	add.s32 	%r17, %r29, %r2;
	max.s32 	%r18, %r12, %r17;
	setp.lt.s32 	%p2, %r17, %r12;
	selp.u32 	%r19, 1, 0, %p2;
	add.s32 	%r20, %r17, %r19;
	sub.s32 	%r21, %r18, %r20;
	div.u32 	%r22, %r21, %r2;
	add.s32 	%r3, %r22, %r19;
	and.b32  	%r23, %r3, 3;
	setp.eq.s32 	%p3, %r23, 3;
	@%p3 bra 	$L__BB0_4;
	add.s32 	%r24, %r3, 1;
	and.b32  	%r25, %r24, 3;
	neg.s32 	%r27, %r25;
$L__BB0_3:
	.pragma "nounroll";
	mul.wide.s32 	%rd5, %r29, 8;
	add.s64 	%rd6, %rd1, %rd5;
	add.s64 	%rd7, %rd2, %rd5;
	ld.global.f64 	%fd1, [%rd7];
	ld.global.f64 	%fd2, [%rd6];
	mul.f64 	%fd3, %fd1, %fd2;
	st.global.f64 	[%rd7], %fd3;
	add.s32 	%r29, %r29, %r2;
	add.s32 	%r27, %r27, 1;
	setp.ne.s32 	%p4, %r27, 0;
	@%p4 bra 	$L__BB0_3;
$L__BB0_4:
	setp.lt.u32 	%p5, %r3, 3;
	@%p5 bra 	$L__BB0_7;
	mul.wide.s32 	%rd11, %r2, 8;
	shl.b32 	%r26, %r2, 2;
$L__BB0_6:
	mul.wide.s32 	%rd8, %r29, 8;
	add.s64 	%rd9, %rd2, %rd8;
	ld.global.f64 	%fd4, [%rd9];
	add.s64 	%rd10, %rd1, %rd8;
	ld.global.f64 	%fd5, [%rd10];
	mul.f64 	%fd6, %fd4, %fd5;
	st.global.f64 	[%rd9], %fd6;
	add.s64 	%rd12, %rd9, %rd11;
	ld.global.f64 	%fd7, [%rd12];
	add.s64 	%rd13, %rd10, %rd11;
	ld.global.f64 	%fd8, [%rd13];
	mul.f64 	%fd9, %fd7, %fd8;
	st.global.f64 	[%rd12], %fd9;
	add.s64 	%rd14, %rd12, %rd11;
	ld.global.f64 	%fd10, [%rd14];
	add.s64 	%rd15, %rd13, %rd11;
	ld.global.f64 	%fd11, [%rd15];
	mul.f64 	%fd12, %fd10, %fd11;
	st.global.f64 	[%rd14], %fd12;
	add.s64 	%rd16, %rd14, %rd11;
	ld.global.f64 	%fd13, [%rd16];
	add.s64 	%rd17, %rd15, %rd11;
	ld.global.f64 	%fd14, [%rd17];
	mul.f64 	%fd15, %fd13, %fd14;
	st.global.f64 	[%rd16], %fd15;
	add.s32 	%r29, %r26, %r29;
	setp.lt.s32 	%p6, %r29, %r12;
	@%p6 bra 	$L__BB0_6;
$L__BB0_7:
	ret;

}


// ===== COMPILED SASS (sm_100) =====

	.target	sm_100

	.elftype	@"ET_EXEC"


//--------------------- .note.nv.tkinfo           --------------------------
	.section	.note.nv.tkinfo,"",@"SHT_NOTE"
	.sectionflags	@"SHF_NOTE_NV_TKINFO"
	.tkinfo
        /*0018*/ 	.word	0x00000002
        /*0030*/ 	.string	""
        /*0030*/ 	.string	"ptxas"
        /*0030*/ 	.string	"Cuda compilation tools, release 13.0, V13.0.88"
        /*0030*/ 	.string	"Build cuda_13.0.r13.0/compiler.36424714_0"
        /*0030*/ 	.string	"-arch sm_100 -m 64 "



//--------------------- .note.nv.cuinfo           --------------------------
	.section	.note.nv.cuinfo,"",@"SHT_NOTE"
	.sectionflags	@"SHF_NOTE_NV_CUINFO"
        /*0018*/ 	.short	0x0002
        /*001a*/ 	.short	0x0064
        /*001c*/ 	.short	0x0082
	.zero		2


//--------------------- .nv.info                  --------------------------
	.section	.nv.info,"",@"SHT_CUDA_INFO"
	.align	4


	//----- nvinfo : EIATTR_REGCOUNT
	.align		4
        /*0000*/ 	.byte	0x04, 0x2f
        /*0002*/ 	.short	(.L_1 - .L_0)
	.align		4
.L_0:
        /*0004*/ 	.word	index@(_Z6kernelPdS_i)
        /*0008*/ 	.word	0x00000018


	//----- nvinfo : EIATTR_FRAME_SIZE
	.align		4
.L_1:
        /*000c*/ 	.byte	0x04, 0x11
        /*000e*/ 	.short	(.L_3 - .L_2)
	.align		4
.L_2:
        /*0010*/ 	.word	index@(_Z6kernelPdS_i)
        /*0014*/ 	.word	0x00000000


	//----- nvinfo : EIATTR_MIN_STACK_SIZE
	.align		4
.L_3:
        /*0018*/ 	.byte	0x04, 0x12
        /*001a*/ 	.short	(.L_5 - .L_4)
	.align		4
.L_4:
        /*001c*/ 	.word	index@(_Z6kernelPdS_i)
        /*0020*/ 	.word	0x00000000
.L_5:


//--------------------- .nv.compat                --------------------------
	.section	.nv.compat,"",@"SHT_CUDA_COMPAT_INFO"
	.align	4
        /*0000*/ 	.byte	0x02, 0x09, 0x00, 0x00, 0x02, 0x02, 0x01, 0x00, 0x02, 0x05, 0x05, 0x00, 0x03, 0x07, 0x01, 0x01
        /*0010*/ 	.byte	0x02, 0x03, 0x00, 0x00, 0x02, 0x06, 0x01, 0x00, 0x04, 0x0b, 0x08, 0x00, 0x01, 0x00, 0x00, 0x00
        /*0020*/ 	.byte	0x00, 0x00, 0x00, 0x00


//--------------------- .nv.info._Z6kernelPdS_i   --------------------------
	.section	.nv.info._Z6kernelPdS_i,"",@"SHT_CUDA_INFO"
	.sectionflags	@""
	.align	4


	//----- nvinfo : EIATTR_CUDA_API_VERSION
	.align		4
        /*0000*/ 	.byte	0x04, 0x37
        /*0002*/ 	.short	(.L_7 - .L_6)
.L_6:
        /*0004*/ 	.word	0x00000082


	//----- nvinfo : EIATTR_KPARAM_INFO
	.align		4
.L_7:
        /*0008*/ 	.byte	0x04, 0x17
        /*000a*/ 	.short	(.L_9 - .L_8)
.L_8:
        /*000c*/ 	.word	0x00000000
        /*0010*/ 	.short	0x0002
        /*0012*/ 	.short	0x0010
        /*0014*/ 	.byte	0x00, 0xf0, 0x11, 0x00


	//----- nvinfo : EIATTR_KPARAM_INFO
	.align		4
.L_9:
        /*0018*/ 	.byte	0x04, 0x17
        /*001a*/ 	.short	(.L_11 - .L_10)
.L_10:
        /*001c*/ 	.word	0x00000000
        /*0020*/ 	.short	0x0001
        /*0022*/ 	.short	0x0008
        /*0024*/ 	.byte	0x00, 0xf5, 0x21, 0x00


	//----- nvinfo : EIATTR_KPARAM_INFO
	.align		4
.L_11:
        /*0028*/ 	.byte	0x04, 0x17
        /*002a*/ 	.short	(.L_13 - .L_12)
.L_12:
        /*002c*/ 	.word	0x00000000
        /*0030*/ 	.short	0x0000
        /*0032*/ 	.short	0x0000
        /*0034*/ 	.byte	0x00, 0xf5, 0x21, 0x00


	//----- nvinfo : EIATTR_SPARSE_MMA_MASK
	.align		4
.L_13:
        /*0038*/ 	.byte	0x03, 0x50
        /*003a*/ 	.short	0x0000


	//----- nvinfo : EIATTR_MAXREG_COUNT
	.align		4
        /*003c*/ 	.byte	0x03, 0x1b
        /*003e*/ 	.short	0x00ff


	//----- nvinfo : EIATTR_MERCURY_ISA_VERSION
	.align		4
        /*0040*/ 	.byte	0x03, 0x5f
        /*0042*/ 	.short	0x0101


	//----- nvinfo : EIATTR_VRC_CTA_INIT_COUNT
	.align		4
        /*0044*/ 	.byte	0x02, 0x4a
	.zero		1
	.zero		1


	//----- nvinfo : EIATTR_EXIT_INSTR_OFFSETS
	.align		4
        /*0048*/ 	.byte	0x04, 0x1c
        /*004a*/ 	.short	(.L_15 - .L_14)


	//   ....[0]....
.L_14:
        /*004c*/ 	.word	0x00000090


	//   ....[1]....
        /*0050*/ 	.word	0x00000380


	//   ....[2]....
        /*0054*/ 	.word	0x00000560


	//----- nvinfo : EIATTR_CRS_STACK_SIZE
	.align		4
.L_15:
        /*0058*/ 	.byte	0x04, 0x1e
        /*005a*/ 	.short	(.L_17 - .L_16)
.L_16:
        /*005c*/ 	.word	0x00000000


	//----- nvinfo : EIATTR_CBANK_PARAM_SIZE
	.align		4
.L_17:
        /*0060*/ 	.byte	0x03, 0x19
        /*0062*/ 	.short	0x0014


	//----- nvinfo : EIATTR_PARAM_CBANK
	.align		4
        /*0064*/ 	.byte	0x04, 0x0a
        /*0066*/ 	.short	(.L_19 - .L_18)
	.align		4
.L_18:
        /*0068*/ 	.word	index@(.nv.constant0._Z6kernelPdS_i)
        /*006c*/ 	.short	0x0380
        /*006e*/ 	.short	0x0014


	//----- nvinfo : EIATTR_SW_WAR
	.align		4
.L_19:
        /*0070*/ 	.byte	0x04, 0x36
        /*0072*/ 	.short	(.L_21 - .L_20)
.L_20:
        /*0074*/ 	.word	0x00000008
.L_21:


//--------------------- .nv.callgraph             --------------------------
	.section	.nv.callgraph,"",@"SHT_CUDA_CALLGRAPH"
	.align	4
	.sectionentsize	8
	.align		4
        /*0000*/ 	.word	0x00000000
	.align		4
        /*0004*/ 	.word	0xffffffff
	.align		4
        /*0008*/ 	.word	0x00000000
	.align		4
        /*000c*/ 	.word	0xfffffffe
	.align		4
        /*0010*/ 	.word	0x00000000
	.align		4
        /*0014*/ 	.word	0xfffffffd
	.align		4
        /*0018*/ 	.word	0x00000000
	.align		4
        /*001c*/ 	.word	0xfffffffc


//--------------------- .text._Z6kernelPdS_i      --------------------------
	.section	.text._Z6kernelPdS_i,"ax",@progbits
	.align	128
        .global         _Z6kernelPdS_i
        .type           _Z6kernelPdS_i,@function
        .size           _Z6kernelPdS_i,(.L_x_5 - _Z6kernelPdS_i)
        .other          _Z6kernelPdS_i,@"STO_CUDA_ENTRY STV_DEFAULT"
_Z6kernelPdS_i:
.text._Z6kernelPdS_i:
[----:B------:R-:W-:Y:S01]  /*0000*/  LDC R1, c[0x0][0x37c] ;  /* 0x0000df00ff017b82 */ /* 0x000fe20000000800 */
[----:B------:R-:W0:Y:S01]  /*0010*/  S2R R3, SR_CTAID.X ;  /* 0x0000000000037919 */ /* 0x000e220000002500 */
[----:B------:R-:W0:Y:S06]  /*0020*/  LDCU UR4, c[0x0][0x360] ;  /* 0x00006c00ff0477ac */ /* 0x000e2c0008000800 */
[----:B------:R-:W1:Y:S01]  /*0030*/  LDC R2, c[0x0][0x370] ;  /* 0x0000dc00ff027b82 */ /* 0x000e620000000800 */
[----:B------:R-:W0:Y:S01]  /*0040*/  S2R R0, SR_TID.X ;  /* 0x0000000000007919 */ /* 0x000e220000002100 */
[----:B------:R-:W2:Y:S01]  /*0050*/  LDCU UR6, c[0x0][0x390] ;  /* 0x00007200ff0677ac */ /* 0x000ea20008000800 */
[----:B0-----:R-:W-:-:S02]  /*0060*/  IMAD R3, R3, UR4, R0 ;  /* 0x0000000403037c24 */ /* 0x001fc4000f8e0200 */
[----:B-1----:R-:W-:-:S03]  /*0070*/  IMAD R0, R2, UR4, RZ ;  /* 0x0000000402007c24 */ /* 0x002fc6000f8e02ff */
[----:B--2---:R-:W-:-:S13]  /*0080*/  ISETP.GE.AND P0, PT, R3, UR6, PT ;  /* 0x0000000603007c0c */ /* 0x004fda000bf06270 */
[----:B------:R-:W-:Y:S05]  /*0090*/  @P0 EXIT ;  /* 0x000000000000094d */ /* 0x000fea0003800000 */
[----:B------:R-:W0:Y:S01]  /*00a0*/  I2F.U32.RP R8, R0 ;  /* 0x0000000000087306 */ /* 0x000e220000209000 */
[C---:B------:R-:W-:Y:S01]  /*00b0*/  IADD3 R2, PT, PT, R0.reuse, R3, RZ ;  /* 0x0000000300027210 */ /* 0x040fe20007ffe0ff */
[----:B------:R-:W-:Y:S01]  /*00c0*/  IMAD.MOV R9, RZ, RZ, -R0 ;  /* 0x000000ffff097224 */ /* 0x000fe200078e0a00 */
[----:B------:R-:W-:Y:S01]  /*00d0*/  ISETP.NE.U32.AND P2, PT, R0, RZ, PT ;  /* 0x000000ff0000720c */ /* 0x000fe20003f45070 */
[----:B------:R-:W1:Y:S01]  /*00e0*/  LDCU.64 UR4, c[0x0][0x358] ;  /* 0x00006b00ff0477ac */ /* 0x000e620008000a00 */
[C---:B------:R-:W-:Y:S01]  /*00f0*/  ISETP.GE.AND P0, PT, R2.reuse, UR6, PT ;  /* 0x0000000602007c0c */ /* 0x040fe2000bf06270 */
[----:B------:R-:W-:Y:S01]  /*0100*/  BSSY.RECONVERGENT B0, `(.L_x_0) ;  /* 0x0000027000007945 */ /* 0x000fe20003800200 */
[----:B------:R-:W-:Y:S02]  /*0110*/  VIMNMX R7, PT, PT, R2, UR6, !PT ;  /* 0x0000000602077c48 */ /* 0x000fe4000ffe0100 */
[----:B------:R-:W-:-:S04]  /*0120*/  SEL R6, RZ, 0x1, P0 ;  /* 0x00000001ff067807 */ /* 0x000fc80000000000 */
[----:B------:R-:W-:Y:S01]  /*0130*/  IADD3 R7, PT, PT, R7, -R2, -R6 ;  /* 0x8000000207077210 */ /* 0x000fe20007ffe806 */
[----:B0-----:R-:W0:Y:S02]  /*0140*/  MUFU.RCP R8, R8 ;  /* 0x0000000800087308 */ /* 0x001e240000001000 */
[----:B0-----:R-:W-:-:S06]  /*0150*/  IADD3 R4, PT, PT, R8, 0xffffffe, RZ ;  /* 0x0ffffffe08047810 */ /* 0x001fcc0007ffe0ff */
[----:B------:R0:W2:Y:S02]  /*0160*/  F2I.FTZ.U32.TRUNC.NTZ R5, R4 ;  /* 0x0000000400057305 */ /* 0x0000a4000021f000 */
[----:B0-----:R-:W-:Y:S02]  /*0170*/  IMAD.MOV.U32 R4, RZ, RZ, RZ ;  /* 0x000000ffff047224 */ /* 0x001fe400078e00ff */
[----:B--2---:R-:W-:-:S04]  /*0180*/  IMAD R9, R9, R5, RZ ;  /* 0x0000000509097224 */ /* 0x004fc800078e02ff */
[----:B------:R-:W-:-:S06]  /*0190*/  IMAD.HI.U32 R8, R5, R9, R4 ;  /* 0x0000000905087227 */ /* 0x000fcc00078e0004 */
[----:B------:R-:W-:-:S05]  /*01a0*/  IMAD.HI.U32 R5, R8, R7, RZ ;  /* 0x0000000708057227 */ /* 0x000fca00078e00ff */
[----:B------:R-:W-:-:S05]  /*01b0*/  IADD3 R2, PT, PT, -R5, RZ, RZ ;  /* 0x000000ff05027210 */ /* 0x000fca0007ffe1ff */
[----:B------:R-:W-:-:S05]  /*01c0*/  IMAD R7, R0, R2, R7 ;  /* 0x0000000200077224 */ /* 0x000fca00078e0207 */
[----:B------:R-:W-:-:S13]  /*01d0*/  ISETP.GE.U32.AND P0, PT, R7, R0, PT ;  /* 0x000000000700720c */ /* 0x000fda0003f06070 */
[----:B------:R-:W-:Y:S01]  /*01e0*/  @P0 IMAD.IADD R7, R7, 0x1, -R0 ;  /* 0x0000000107070824 */ /* 0x000fe200078e0a00 */
[----:B------:R-:W-:-:S04]  /*01f0*/  @P0 IADD3 R5, PT, PT, R5, 0x1, RZ ;  /* 0x0000000105050810 */ /* 0x000fc80007ffe0ff */
[----:B------:R-:W-:-:S13]  /*0200*/  ISETP.GE.U32.AND P1, PT, R7, R0, PT ;  /* 0x000000000700720c */ /* 0x000fda0003f26070 */
[----:B------:R-:W-:Y:S01]  /*0210*/  @P1 VIADD R5, R5, 0x1 ;  /* 0x0000000105051836 */ /* 0x000fe20000000000 */
[----:B------:R-:W-:-:S04]  /*0220*/  @!P2 LOP3.LUT R5, RZ, R0, RZ, 0x33, !PT ;  /* 0x00000000ff05a212 */ /* 0x000fc800078e33ff */
[----:B------:R-:W-:-:S04]  /*0230*/  IADD3 R2, PT, PT, R6, R5, RZ ;  /* 0x0000000506027210 */ /* 0x000fc80007ffe0ff */
[C---:B------:R-:W-:Y:S02]  /*0240*/  LOP3.LUT R4, R2.reuse, 0x3, RZ, 0xc0, !PT ;  /* 0x0000000302047812 */ /* 0x040fe400078ec0ff */
[----:B------:R-:W-:Y:S02]  /*0250*/  ISETP.GE.U32.AND P1, PT, R2, 0x3, PT ;  /* 0x000000030200780c */ /* 0x000fe40003f26070 */
[----:B------:R-:W-:-:S13]  /*0260*/  ISETP.NE.AND P0, PT, R4, 0x3, PT ;  /* 0x000000030400780c */ /* 0x000fda0003f05270 */
[----:B-1----:R-:W-:Y:S05]  /*0270*/  @!P0 BRA `(.L_x_1) ;  /* 0x00000000003c8947 */ /* 0x002fea0003800000 */
[----:B------:R-:W0:Y:S01]  /*0280*/  LDC.64 R12, c[0x0][0x380] ;  /* 0x0000e000ff0c7b82 */ /* 0x000e220000000a00 */
[----:B------:R-:W-:-:S05]  /*0290*/  VIADD R2, R2, 0x1 ;  /* 0x0000000102027836 */ /* 0x000fca0000000000 */
[----:B------:R-:W-:Y:S02]  /*02a0*/  LOP3.LUT R2, R2, 0x3, RZ, 0xc0, !PT ;  /* 0x0000000302027812 */ /* 0x000fe400078ec0ff */
[----:B------:R-:W1:Y:S02]  /*02b0*/  LDC.64 R10, c[0x0][0x388] ;  /* 0x0000e200ff0a7b82 */ /* 0x000e640000000a00 */
[----:B------:R-:W-:-:S07]  /*02c0*/  IADD3 R2, PT, PT, -R2, RZ, RZ ;  /* 0x000000ff02027210 */ /* 0x000fce0007ffe1ff */
.L_x_2:
[----:B-1----:R-:W-:-:S04]  /*02d0*/  IMAD.WIDE R4, R3, 0x8, R10 ;  /* 0x0000000803047825 */ /* 0x002fc800078e020a */
[----:B0-2---:R-:W-:Y:S02]  /*02e0*/  IMAD.WIDE R6, R3, 0x8, R12 ;  /* 0x0000000803067825 */ /* 0x005fe400078e020c */
[----:B------:R-:W2:Y:S04]  /*02f0*/  LDG.E.64 R4, desc[UR4][R4.64] ;  /* 0x0000000404047981 */ /* 0x000ea8000c1e1b00 */
[----:B------:R-:W2:Y:S01]  /*0300*/  LDG.E.64 R8, desc[UR4][R6.64] ;  /* 0x0000000406087981 */ /* 0x000ea2000c1e1b00 */
[----:B------:R-:W-:Y:S01]  /*0310*/  VIADD R2, R2, 0x1 ;  /* 0x0000000102027836 */ /* 0x000fe20000000000 */
[----:B------:R-:W-:-:S04]  /*0320*/  IADD3 R3, PT, PT, R0, R3, RZ ;  /* 0x0000000300037210 */ /* 0x000fc80007ffe0ff */
[----:B------:R-:W-:Y:S01]  /*0330*/  ISETP.NE.AND P0, PT, R2, RZ, PT ;  /* 0x000000ff0200720c */ /* 0x000fe20003f05270 */
[----:B--2---:R-:W-:-:S07]  /*0340*/  DMUL R8, R8, R4 ;  /* 0x0000000408087228 */ /* 0x004fce0000000000 */
[----:B------:R2:W-:Y:S05]  /*0350*/  STG.E.64 desc[UR4][R6.64], R8 ;  /* 0x0000000806007986 */ /* 0x0005ea000c101b04 */
[----:B------:R-:W-:Y:S05]  /*0360*/  @P0 BRA `(.L_x_2) ;  /* 0xfffffffc00d80947 */ /* 0x000fea000383ffff */
.L_x_1:
[----:B------:R-:W-:Y:S05]  /*0370*/  BSYNC.RECONVERGENT B0 ;  /* 0x0000000000007941 */ /* 0x000fea0003800200 */
.L_x_0:
[----:B------:R-:W-:Y:S05]  /*0380*/  @!P1 EXIT ;  /* 0x000000000000994d */ /* 0x000fea0003800000 */
.L_x_3:
[----:B-1----:R-:W0:Y:S08]  /*0390*/  LDC.64 R4, c[0x0][0x380] ;  /* 0x0000e000ff047b82 */ /* 0x002e300000000a00 */
[----:B--2---:R-:W1:Y:S01]  /*03a0*/  LDC.64 R6, c[0x0][0x388] ;  /* 0x0000e200ff067b82 */ /* 0x004e620000000a00 */
[----:B0-----:R-:W-:-:S05]  /*03b0*/  IMAD.WIDE R20, R3, 0x8, R4 ;  /* 0x0000000803147825 */ /* 0x001fca00078e0204 */
[----:B------:R-:W2:Y:S01]  /*03c0*/  LDG.E.64 R4, desc[UR4][R20.64] ;  /* 0x0000000414047981 */ /* 0x000ea2000c1e1b00 */
[----:B-1----:R-:W-:-:S05]  /*03d0*/  IMAD.WIDE R14, R3, 0x8, R6 ;  /* 0x00000008030e7825 */ /* 0x002fca00078e0206 */
[----:B------:R-:W2:Y:S01]  /*03e0*/  LDG.E.64 R6, desc[UR4][R14.64] ;  /* 0x000000040e067981 */ /* 0x000ea2000c1e1b00 */
[----:B------:R-:W-:Y:S01]  /*03f0*/  IMAD.WIDE R10, R0, 0x8, R14 ;  /* 0x00000008000a7825 */ /* 0x000fe200078e020e */
[----:B--2---:R-:W-:-:S03]  /*0400*/  DMUL R4, R4, R6 ;  /* 0x0000000604047228 */ /* 0x004fc60000000000 */
[----:B------:R-:W-:-:S04]  /*0410*/  IMAD.WIDE R6, R0, 0x8, R20 ;  /* 0x0000000800067825 */ /* 0x000fc800078e0214 */
[----:B------:R0:W-:Y:S04]  /*0420*/  STG.E.64 desc[UR4][R20.64], R4 ;  /* 0x0000000414007986 */ /* 0x0001e8000c101b04 */
[----:B------:R-:W2:Y:S04]  /*0430*/  LDG.E.64 R8, desc[UR4][R6.64] ;  /* 0x0000000406087981 */ /* 0x000ea8000c1e1b00 */
[----:B------:R-:W2:Y:S01]  /*0440*/  LDG.E.64 R12, desc[UR4][R10.64] ;  /* 0x000000040a0c7981 */ /* 0x000ea2000c1e1b00 */
[----:B------:R-:W-:Y:S01]  /*0450*/  IMAD.WIDE R16, R0, 0x8, R10 ;  /* 0x0000000800107825 */ /* 0x000fe200078e020a */
[----:B--2---:R-:W-:-:S03]  /*0460*/  DMUL R8, R8, R12 ;  /* 0x0000000c08087228 */ /* 0x004fc60000000000 */
[----:B------:R-:W-:-:S04]  /*0470*/  IMAD.WIDE R12, R0, 0x8, R6 ;  /* 0x00000008000c7825 */ /* 0x000fc800078e0206 */
[----:B------:R1:W-:Y:S04]  /*0480*/  STG.E.64 desc[UR4][R6.64], R8 ;  /* 0x0000000806007986 */ /* 0x0003e8000c101b04 */
[----:B------:R-:W2:Y:S04]  /*0490*/  LDG.E.64 R14, desc[UR4][R12.64] ;  /* 0x000000040c0e7981 */ /* 0x000ea8000c1e1b00 */
[----:B------:R-:W2:Y:S01]  /*04a0*/  LDG.E.64 R18, desc[UR4][R16.64] ;  /* 0x0000000410127981 */ /* 0x000ea2000c1e1b00 */
[----:B0-----:R-:W-:Y:S01]  /*04b0*/  IMAD.WIDE R4, R0, 0x8, R12 ;  /* 0x0000000800047825 */ /* 0x001fe200078e020c */
[----:B--2---:R-:W-:-:S03]  /*04c0*/  DMUL R14, R14, R18 ;  /* 0x000000120e0e7228 */ /* 0x004fc60000000000 */
[----:B------:R-:W-:-:S04]  /*04d0*/  IMAD.WIDE R18, R0, 0x8, R16 ;  /* 0x0000000800127825 */ /* 0x000fc800078e0210 */
[----:B------:R1:W-:Y:S04]  /*04e0*/  STG.E.64 desc[UR4][R12.64], R14 ;  /* 0x0000000e0c007986 */ /* 0x0003e8000c101b04 */
[----:B------:R-:W2:Y:S04]  /*04f0*/  LDG.E.64 R18, desc[UR4][R18.64] ;  /* 0x0000000412127981 */ /* 0x000ea8000c1e1b00 */
[----:B------:R-:W2:Y:S01]  /*0500*/  LDG.E.64 R10, desc[UR4][R4.64] ;  /* 0x00000004040a7981 */ /* 0x000ea2000c1e1b00 */
[----:B------:R-:W-:-:S04]  /*0510*/  LEA R3, R0, R3, 0x2 ;  /* 0x0000000300037211 */ /* 0x000fc800078e10ff */
[----:B------:R-:W-:Y:S01]  /*0520*/  ISETP.GE.AND P0, PT, R3, UR6, PT ;  /* 0x0000000603007c0c */ /* 0x000fe2000bf06270 */
[----:B--2---:R-:W-:-:S07]  /*0530*/  DMUL R10, R10, R18 ;  /* 0x000000120a0a7228 */ /* 0x004fce0000000000 */
[----:B------:R1:W-:Y:S05]  /*0540*/  STG.E.64 desc[UR4][R4.64], R10 ;  /* 0x0000000a04007986 */ /* 0x0003ea000c101b04 */
[----:B------:R-:W-:Y:S05]  /*0550*/  @!P0 BRA `(.L_x_3) ;  /* 0xfffffffc008c8947 */ /* 0x000fea000383ffff */
[----:B------:R-:W-:Y:S05]  /*0560*/  EXIT ;  /* 0x000000000000794d */ /* 0x000fea0003800000 */
.L_x_4:
[----:B------:R-:W-:-:S00]  /*0570*/  BRA `(.L_x_4) ;  /* 0xfffffffc00fc7947 */ /* 0x000fc0000383ffff */
[----:B------:R-:W-:-:S00]  /*0580*/  NOP ;  /* 0x0000000000007918 */ /* 0x000fc00000000000 */
[----:B------:R-:W-:-:S00]  /*0590*/  NOP ;  /* 0x0000000000007918 */ /* 0x000fc00000000000 */
[----:B------:R-:W-:-:S00]  /*05a0*/  NOP ;  /* 0x0000000000007918 */ /* 0x000fc00000000000 */
[----:B------:R-:W-:-:S00]  /*05b0*/  NOP ;  /* 0x0000000000007918 */ /* 0x000fc00000000000 */
[----:B------:R-:W-:-:S00]  /*05c0*/  NOP ;  /* 0x0000000000007918 */ /* 0x000fc00000000000 */
[----:B------:R-:W-:-:S00]  /*05d0*/  NOP ;  /* 0x0000000000007918 */ /* 0x000fc00000000000 */
[----:B------:R-:W-:-:S00]  /*05e0*/  NOP ;  /* 0x0000000000007918 */ /* 0x000fc00000000000 */
[----:B------:R-:W-:-:S00]  /*05f0*/  NOP ;  /* 0x0000000000007918 */ /* 0x000fc00000000000 */
.L_x_5:


//--------------------- .nv.shared.reserved.0     --------------------------
	.section	.nv.shared.reserved.0,"aw",@nobits
	.weak		__nv_reservedSMEM_offset_0_alias
	.size		__nv_reservedSMEM_offset_0_alias, 0, 64
	.other		__nv_reservedSMEM_offset_0_alias,@"STO_CUDA_RESERVED_SHARED STV_DEFAULT"
__nv_reservedSMEM_offset_0_alias:
	.zero		0
	.zero		64


//--------------------- .nv.constant0._Z6kernelPdS_i --------------------------
	.section	.nv.constant0._Z6kernelPdS_i,"a",@progbits
	.sectionflags	@""
	.align	4
.nv.constant0._Z6kernelPdS_i:
	.zero		916


//--------------------- SYMBOLS --------------------------

	.type		.nv.reservedSmem.offset0,@object
	.size		.nv.reservedSmem.offset0,0x4
